//
// Generated by NVIDIA NVVM Compiler
//
// Compiler Build ID: CL-36424714
// Cuda compilation tools, release 13.0, V13.0.88
// Based on NVVM 20.0.0
//

.version 9.0
.target sm_100
.address_size 64

	// .globl	_Z11write_valuePii

.visible .entry _Z11write_valuePii(
	.param .u64 .ptr .align 1 _Z11write_valuePii_param_0,
	.param .u32 _Z11write_valuePii_param_1
)
{
	.reg .b32 	%r<2>;
	.reg .b64 	%rd<3>;

	ld.param.u64 	%rd1, [_Z11write_valuePii_param_0];
	ld.param.u32 	%r1, [_Z11write_valuePii_param_1];
	cvta.to.global.u64 	%rd2, %rd1;
	st.global.u32 	[%rd2], %r1;
	ret;

}


// ===== COMPILED SASS (sm_100) =====

	.target	sm_100

	.elftype	@"ET_EXEC"


//--------------------- .note.nv.tkinfo           --------------------------
	.section	.note.nv.tkinfo,"",@"SHT_NOTE"
	.sectionflags	@"SHF_NOTE_NV_TKINFO"
	.tkinfo
        /*0018*/ 	.word	0x00000002
        /*0030*/ 	.string	""
        /*0030*/ 	.string	"ptxas"
        /*0030*/ 	.string	"Cuda compilation tools, release 13.0, V13.0.88"
        /*0030*/ 	.string	"Build cuda_13.0.r13.0/compiler.36424714_0"
        /*0030*/ 	.string	"-arch sm_100 -m 64 "



//--------------------- .note.nv.cuinfo           --------------------------
	.section	.note.nv.cuinfo,"",@"SHT_NOTE"
	.sectionflags	@"SHF_NOTE_NV_CUINFO"
        /*0018*/ 	.short	0x0002
        /*001a*/ 	.short	0x0064
        /*001c*/ 	.short	0x0082
	.zero		2


//--------------------- .nv.info                  --------------------------
	.section	.nv.info,"",@"SHT_CUDA_INFO"
	.align	4


	//----- nvinfo : EIATTR_REGCOUNT
	.align		4
        /*0000*/ 	.byte	0x04, 0x2f
        /*0002*/ 	.short	(.L_1 - .L_0)
	.align		4
.L_0:
        /*0004*/ 	.word	index@(_Z11write_valuePii)
        /*0008*/ 	.word	0x00000008


	//----- nvinfo : EIATTR_FRAME_SIZE
	.align		4
.L_1:
        /*000c*/ 	.byte	0x04, 0x11
        /*000e*/ 	.short	(.L_3 - .L_2)
	.align		4
.L_2:
        /*0010*/ 	.word	index@(_Z11write_valuePii)
        /*0014*/ 	.word	0x00000000


	//----- nvinfo : EIATTR_MIN_STACK_SIZE
	.align		4
.L_3:
        /*0018*/ 	.byte	0x04, 0x12
        /*001a*/ 	.short	(.L_5 - .L_4)
	.align		4
.L_4:
        /*001c*/ 	.word	index@(_Z11write_valuePii)
        /*0020*/ 	.word	0x00000000
.L_5:


//--------------------- .nv.compat                --------------------------
	.section	.nv.compat,"",@"SHT_CUDA_COMPAT_INFO"
	.align	4
        /*0000*/ 	.byte	0x02, 0x09, 0x00, 0x00, 0x02, 0x02, 0x01, 0x00, 0x02, 0x05, 0x05, 0x00, 0x03, 0x07, 0x01, 0x01
        /*0010*/ 	.byte	0x02, 0x03, 0x00, 0x00, 0x02, 0x06, 0x01, 0x00, 0x04, 0x0b, 0x08, 0x00, 0x09, 0x00, 0x00, 0x00
        /*0020*/ 	.byte	0x00, 0x00, 0x00, 0x00


//--------------------- .nv.info._Z11write_valuePii --------------------------
	.section	.nv.info._Z11write_valuePii,"",@"SHT_CUDA_INFO"
	.sectionflags	@""
	.align	4


	//----- nvinfo : EIATTR_CUDA_API_VERSION
	.align		4
        /*0000*/ 	.byte	0x04, 0x37
        /*0002*/ 	.short	(.L_7 - .L_6)
.L_6:
        /*0004*/ 	.word	0x00000082


	//----- nvinfo : EIATTR_KPARAM_INFO
	.align		4
.L_7:
        /*0008*/ 	.byte	0x04, 0x17
        /*000a*/ 	.short	(.L_9 - .L_8)
.L_8:
        /*000c*/ 	.word	0x00000000
        /*0010*/ 	.short	0x0001
        /*0012*/ 	.short	0x0008
        /*0014*/ 	.byte	0x00, 0xf0, 0x11, 0x00


	//----- nvinfo : EIATTR_KPARAM_INFO
	.align		4
.L_9:
        /*0018*/ 	.byte	0x04, 0x17
        /*001a*/ 	.short	(.L_11 - .L_10)
.L_10:
        /*001c*/ 	.word	0x00000000
        /*0020*/ 	.short	0x0000
        /*0022*/ 	.short	0x0000
        /*0024*/ 	.byte	0x00, 0xf5, 0x21, 0x00


	//----- nvinfo : EIATTR_SPARSE_MMA_MASK
	.align		4
.L_11:
        /*0028*/ 	.byte	0x03, 0x50
        /*002a*/ 	.short	0x0000


	//----- nvinfo : EIATTR_MAXREG_COUNT
	.align		4
        /*002c*/ 	.byte	0x03, 0x1b
        /*002e*/ 	.short	0x00ff


	//----- nvinfo : EIATTR_MERCURY_ISA_VERSION
	.align		4
        /*0030*/ 	.byte	0x03, 0x5f
        /*0032*/ 	.short	0x0101


	//----- nvinfo : EIATTR_VRC_CTA_INIT_COUNT
	.align		4
        /*0034*/ 	.byte	0x02, 0x4a
	.zero		1
	.zero		1


	//----- nvinfo : EIATTR_EXIT_INSTR_OFFSETS
	.align		4
        /*0038*/ 	.byte	0x04, 0x1c
        /*003a*/ 	.short	(.L_13 - .L_12)


	//   ....[0]....
.L_12:
        /*003c*/ 	.word	0x00000050


	//----- nvinfo : EIATTR_CBANK_PARAM_SIZE
	.align		4
.L_13:
        /*0040*/ 	.byte	0x03, 0x19
        /*0042*/ 	.short	0x000c


	//----- nvinfo : EIATTR_PARAM_CBANK
	.align		4
        /*0044*/ 	.byte	0x04, 0x0a
        /*0046*/ 	.short	(.L_15 - .L_14)
	.align		4
.L_14:
        /*0048*/ 	.word	index@(.nv.constant0._Z11write_valuePii)
        /*004c*/ 	.short	0x0380
        /*004e*/ 	.short	0x000c


	//----- nvinfo : EIATTR_SW_WAR
	.align		4
.L_15:
        /*0050*/ 	.byte	0x04, 0x36
        /*0052*/ 	.short	(.L_17 - .L_16)
.L_16:
        /*0054*/ 	.word	0x00000008
.L_17:


//--------------------- .nv.callgraph             --------------------------
	.section	.nv.callgraph,"",@"SHT_CUDA_CALLGRAPH"
	.align	4
	.sectionentsize	8
	.align		4
        /*0000*/ 	.word	0x00000000
	.align		4
        /*0004*/ 	.word	0xffffffff
	.align		4
        /*0008*/ 	.word	0x00000000
	.align		4
        /*000c*/ 	.word	0xfffffffe
	.align		4
        /*0010*/ 	.word	0x00000000
	.align		4
        /*0014*/ 	.word	0xfffffffd
	.align		4
        /*0018*/ 	.word	0x00000000
	.align		4
        /*001c*/ 	.word	0xfffffffc


//--------------------- .text._Z11write_valuePii  --------------------------
	.section	.text._Z11write_valuePii,"ax",@progbits
	.align	128
        .global         _Z11write_valuePii
        .type           _Z11write_valuePii,@function
        .size           _Z11write_valuePii,(.L_x_1 - _Z11write_valuePii)
        .other          _Z11write_valuePii,@"STO_CUDA_ENTRY STV_DEFAULT"
_Z11write_valuePii:
.text._Z11write_valuePii:
[----:B------:R-:W-:Y:S08]  /*0000*/  LDC R1, c[0x0][0x37c] ;  /* 0x0000df00ff017b82 */ /* 0x000ff00000000800 */
[----:B------:R-:W0:Y:S01]  /*0010*/  LDC R5, c[0x0][0x388] ;  /* 0x0000e200ff057b82 */ /* 0x000e220000000800 */
[----:B------:R-:W0:Y:S07]  /*0020*/  LDCU.64 UR4, c[0x0][0x358] ;  /* 0x00006b00ff0477ac */ /* 0x000e2e0008000a00 */
[----:B------:R-:W0:Y:S02]  /*0030*/  LDC.64 R2, c[0x0][0x380] ;  /* 0x0000e000ff027b82 */ /* 0x000e240000000a00 */
[----:B0-----:R-:W-:Y:S01]  /*0040*/  STG.E desc[UR4][R2.64], R5 ;  /* 0x0000000502007986 */ /* 0x001fe2000c101904 */
[----:B------:R-:W-:Y:S05]  /*0050*/  EXIT ;  /* 0x000000000000794d */ /* 0x000fea0003800000 */
.L_x_0:
[----:B------:R-:W-:-:S00]  /*0060*/  BRA `(.L_x_0) ;  /* 0xfffffffc00fc7947 */ /* 0x000fc0000383ffff */
[----:B------:R-:W-:-:S00]  /*0070*/  NOP ;  /* 0x0000000000007918 */ /* 0x000fc00000000000 */
        /* <DEDUP_REMOVED lines=8> */
.L_x_1:


//--------------------- .nv.shared.reserved.0     --------------------------
	.section	.nv.shared.reserved.0,"aw",@nobits
	.weak		__nv_reservedSMEM_offset_0_alias
	.size		__nv_reservedSMEM_offset_0_alias, 0, 64
	.other		__nv_reservedSMEM_offset_0_alias,@"STO_CUDA_RESERVED_SHARED STV_DEFAULT"
__nv_reservedSMEM_offset_0_alias:
	.zero		0
	.zero		64


//--------------------- .nv.constant0._Z11write_valuePii --------------------------
	.section	.nv.constant0._Z11write_valuePii,"a",@progbits
	.sectionflags	@""
	.align	4
.nv.constant0._Z11write_valuePii:
	.zero		908


//--------------------- SYMBOLS --------------------------

	.type		.nv.reservedSmem.offset0,@object
	.size		.nv.reservedSmem.offset0,0x4
